//
// Generated by NVIDIA NVVM Compiler
//
// Compiler Build ID: CL-36424714
// Cuda compilation tools, release 13.0, V13.0.88
// Based on NVVM 20.0.0
//

.version 9.0
.target sm_100
.address_size 64

	// .globl	_Z11add2_kernelPfPKfS1_i

.visible .entry _Z11add2_kernelPfPKfS1_i(
	.param .u64 .ptr .align 1 _Z11add2_kernelPfPKfS1_i_param_0,
	.param .u64 .ptr .align 1 _Z11add2_kernelPfPKfS1_i_param_1,
	.param .u64 .ptr .align 1 _Z11add2_kernelPfPKfS1_i_param_2,
	.param .u32 _Z11add2_kernelPfPKfS1_i_param_3
)
{
	.reg .pred 	%p<3>;
	.reg .b32 	%r<11>;
	.reg .b32 	%f<4>;
	.reg .b64 	%rd<11>;

	ld.param.u64 	%rd4, [_Z11add2_kernelPfPKfS1_i_param_0];
	ld.param.u64 	%rd5, [_Z11add2_kernelPfPKfS1_i_param_1];
	ld.param.u64 	%rd6, [_Z11add2_kernelPfPKfS1_i_param_2];
	ld.param.u32 	%r6, [_Z11add2_kernelPfPKfS1_i_param_3];
	mov.u32 	%r7, %ctaid.x;
	mov.u32 	%r1, %ntid.x;
	mov.u32 	%r8, %tid.x;
	mad.lo.s32 	%r10, %r7, %r1, %r8;
	setp.ge.s32 	%p1, %r10, %r6;
	@%p1 bra 	$L__BB0_3;
	mov.u32 	%r9, %nctaid.x;
	mul.lo.s32 	%r3, %r9, %r1;
	cvta.to.global.u64 	%rd1, %rd5;
	cvta.to.global.u64 	%rd2, %rd6;
	cvta.to.global.u64 	%rd3, %rd4;
$L__BB0_2:
	mul.wide.s32 	%rd7, %r10, 4;
	add.s64 	%rd8, %rd1, %rd7;
	ld.global.f32 	%f1, [%rd8];
	add.s64 	%rd9, %rd2, %rd7;
	ld.global.f32 	%f2, [%rd9];
	add.f32 	%f3, %f1, %f2;
	add.s64 	%rd10, %rd3, %rd7;
	st.global.f32 	[%rd10], %f3;
	add.s32 	%r10, %r10, %r3;
	setp.lt.s32 	%p2, %r10, %r6;
	@%p2 bra 	$L__BB0_2;
$L__BB0_3:
	ret;

}


// ===== COMPILED SASS (sm_100) =====

	.target	sm_100

	.elftype	@"ET_EXEC"


//--------------------- .note.nv.tkinfo           --------------------------
	.section	.note.nv.tkinfo,"",@"SHT_NOTE"
	.sectionflags	@"SHF_NOTE_NV_TKINFO"
	.tkinfo
        /*0018*/ 	.word	0x00000002
        /*0030*/ 	.string	""
        /*0030*/ 	.string	"ptxas"
        /*0030*/ 	.string	"Cuda compilation tools, release 13.0, V13.0.88"
        /*0030*/ 	.string	"Build cuda_13.0.r13.0/compiler.36424714_0"
        /*0030*/ 	.string	"-arch sm_100 -m 64 "



//--------------------- .note.nv.cuinfo           --------------------------
	.section	.note.nv.cuinfo,"",@"SHT_NOTE"
	.sectionflags	@"SHF_NOTE_NV_CUINFO"
        /*0018*/ 	.short	0x0002
        /*001a*/ 	.short	0x0064
        /*001c*/ 	.short	0x0082
	.zero		2


//--------------------- .nv.info                  --------------------------
	.section	.nv.info,"",@"SHT_CUDA_INFO"
	.align	4


	//----- nvinfo : EIATTR_REGCOUNT
	.align		4
        /*0000*/ 	.byte	0x04, 0x2f
        /*0002*/ 	.short	(.L_1 - .L_0)
	.align		4
.L_0:
        /*0004*/ 	.word	index@(_Z11add2_kernelPfPKfS1_i)
        /*0008*/ 	.word	0x00000014


	//----- nvinfo : EIATTR_FRAME_SIZE
	.align		4
.L_1:
        /*000c*/ 	.byte	0x04, 0x11
        /*000e*/ 	.short	(.L_3 - .L_2)
	.align		4
.L_2:
        /*0010*/ 	.word	index@(_Z11add2_kernelPfPKfS1_i)
        /*0014*/ 	.word	0x00000000


	//----- nvinfo : EIATTR_MIN_STACK_SIZE
	.align		4
.L_3:
        /*0018*/ 	.byte	0x04, 0x12
        /*001a*/ 	.short	(.L_5 - .L_4)
	.align		4
.L_4:
        /*001c*/ 	.word	index@(_Z11add2_kernelPfPKfS1_i)
        /*0020*/ 	.word	0x00000000
.L_5:


//--------------------- .nv.compat                --------------------------
	.section	.nv.compat,"",@"SHT_CUDA_COMPAT_INFO"
	.align	4
        /*0000*/ 	.byte	0x02, 0x09, 0x00, 0x00, 0x02, 0x02, 0x01, 0x00, 0x02, 0x05, 0x05, 0x00, 0x03, 0x07, 0x01, 0x01
        /*0010*/ 	.byte	0x02, 0x03, 0x00, 0x00, 0x02, 0x06, 0x01, 0x00, 0x04, 0x0b, 0x08, 0x00, 0x09, 0x00, 0x00, 0x00
        /*0020*/ 	.byte	0x00, 0x00, 0x00, 0x00


//--------------------- .nv.info._Z11add2_kernelPfPKfS1_i --------------------------
	.section	.nv.info._Z11add2_kernelPfPKfS1_i,"",@"SHT_CUDA_INFO"
	.sectionflags	@""
	.align	4


	//----- nvinfo : EIATTR_CUDA_API_VERSION
	.align		4
        /*0000*/ 	.byte	0x04, 0x37
        /*0002*/ 	.short	(.L_7 - .L_6)
.L_6:
        /*0004*/ 	.word	0x00000082


	//----- nvinfo : EIATTR_KPARAM_INFO
	.align		4
.L_7:
        /*0008*/ 	.byte	0x04, 0x17
        /*000a*/ 	.short	(.L_9 - .L_8)
.L_8:
        /*000c*/ 	.word	0x00000000
        /*0010*/ 	.short	0x0003
        /*0012*/ 	.short	0x0018
        /*0014*/ 	.byte	0x00, 0xf0, 0x11, 0x00


	//----- nvinfo : EIATTR_KPARAM_INFO
	.align		4
.L_9:
        /*0018*/ 	.byte	0x04, 0x17
        /*001a*/ 	.short	(.L_11 - .L_10)
.L_10:
        /*001c*/ 	.word	0x00000000
        /*0020*/ 	.short	0x0002
        /*0022*/ 	.short	0x0010
        /*0024*/ 	.byte	0x00, 0xf5, 0x21, 0x00


	//----- nvinfo : EIATTR_KPARAM_INFO
	.align		4
.L_11:
        /*0028*/ 	.byte	0x04, 0x17
        /*002a*/ 	.short	(.L_13 - .L_12)
.L_12:
        /*002c*/ 	.word	0x00000000
        /*0030*/ 	.short	0x0001
        /*0032*/ 	.short	0x0008
        /*0034*/ 	.byte	0x00, 0xf5, 0x21, 0x00


	//----- nvinfo : EIATTR_KPARAM_INFO
	.align		4
.L_13:
        /*0038*/ 	.byte	0x04, 0x17
        /*003a*/ 	.short	(.L_15 - .L_14)
.L_14:
        /*003c*/ 	.word	0x00000000
        /*0040*/ 	.short	0x0000
        /*0042*/ 	.short	0x0000
        /*0044*/ 	.byte	0x00, 0xf5, 0x21, 0x00


	//----- nvinfo : EIATTR_SPARSE_MMA_MASK
	.align		4
.L_15:
        /*0048*/ 	.byte	0x03, 0x50
        /*004a*/ 	.short	0x0000


	//----- nvinfo : EIATTR_MAXREG_COUNT
	.align		4
        /*004c*/ 	.byte	0x03, 0x1b
        /*004e*/ 	.short	0x00ff


	//----- nvinfo : EIATTR_MERCURY_ISA_VERSION
	.align		4
        /*0050*/ 	.byte	0x03, 0x5f
        /*0052*/ 	.short	0x0101


	//----- nvinfo : EIATTR_VRC_CTA_INIT_COUNT
	.align		4
        /*0054*/ 	.byte	0x02, 0x4a
	.zero		1
	.zero		1


	//----- nvinfo : EIATTR_EXIT_INSTR_OFFSETS
	.align		4
        /*0058*/ 	.byte	0x04, 0x1c
        /*005a*/ 	.short	(.L_17 - .L_16)


	//   ....[0]....
.L_16:
        /*005c*/ 	.word	0x00000070


	//   ....[1]....
        /*0060*/ 	.word	0x00000180


	//----- nvinfo : EIATTR_CRS_STACK_SIZE
	.align		4
.L_17:
        /*0064*/ 	.byte	0x04, 0x1e
        /*0066*/ 	.short	(.L_19 - .L_18)
.L_18:
        /*0068*/ 	.word	0x00000000


	//----- nvinfo : EIATTR_CBANK_PARAM_SIZE
	.align		4
.L_19:
        /*006c*/ 	.byte	0x03, 0x19
        /*006e*/ 	.short	0x001c


	//----- nvinfo : EIATTR_PARAM_CBANK
	.align		4
        /*0070*/ 	.byte	0x04, 0x0a
        /*0072*/ 	.short	(.L_21 - .L_20)
	.align		4
.L_20:
        /*0074*/ 	.word	index@(.nv.constant0._Z11add2_kernelPfPKfS1_i)
        /*0078*/ 	.short	0x0380
        /*007a*/ 	.short	0x001c


	//----- nvinfo : EIATTR_SW_WAR
	.align		4
.L_21:
        /*007c*/ 	.byte	0x04, 0x36
        /*007e*/ 	.short	(.L_23 - .L_22)
.L_22:
        /*0080*/ 	.word	0x00000008
.L_23:


//--------------------- .nv.callgraph             --------------------------
	.section	.nv.callgraph,"",@"SHT_CUDA_CALLGRAPH"
	.align	4
	.sectionentsize	8
	.align		4
        /*0000*/ 	.word	0x00000000
	.align		4
        /*0004*/ 	.word	0xffffffff
	.align		4
        /*0008*/ 	.word	0x00000000
	.align		4
        /*000c*/ 	.word	0xfffffffe
	.align		4
        /*0010*/ 	.word	0x00000000
	.align		4
        /*0014*/ 	.word	0xfffffffd
	.align		4
        /*0018*/ 	.word	0x00000000
	.align		4
        /*001c*/ 	.word	0xfffffffc


//--------------------- .text._Z11add2_kernelPfPKfS1_i --------------------------
	.section	.text._Z11add2_kernelPfPKfS1_i,"ax",@progbits
	.align	128
        .global         _Z11add2_kernelPfPKfS1_i
        .type           _Z11add2_kernelPfPKfS1_i,@function
        .size           _Z11add2_kernelPfPKfS1_i,(.L_x_2 - _Z11add2_kernelPfPKfS1_i)
        .other          _Z11add2_kernelPfPKfS1_i,@"STO_CUDA_ENTRY STV_DEFAULT"
_Z11add2_kernelPfPKfS1_i:
.text._Z11add2_kernelPfPKfS1_i:
[----:B------:R-:W-:Y:S01]  /*0000*/  LDC R1, c[0x0][0x37c] ;  /* 0x0000df00ff017b82 */ /* 0x000fe20000000800 */
[----:B------:R-:W0:Y:S07]  /*0010*/  S2R R0, SR_TID.X ;  /* 0x0000000000007919 */ /* 0x000e2e0000002100 */
[----:B------:R-:W0:Y:S01]  /*0020*/  S2UR UR4, SR_CTAID.X ;  /* 0x00000000000479c3 */ /* 0x000e220000002500 */
[----:B------:R-:W1:Y:S07]  /*0030*/  LDCU UR5, c[0x0][0x398] ;  /* 0x00007300ff0577ac */ /* 0x000e6e0008000800 */
[----:B------:R-:W0:Y:S02]  /*0040*/  LDC R15, c[0x0][0x360] ;  /* 0x0000d800ff0f7b82 */ /* 0x000e240000000800 */
[----:B0-----:R-:W-:-:S05]  /*0050*/  IMAD R0, R15, UR4, R0 ;  /* 0x000000040f007c24 */ /* 0x001fca000f8e0200 */
[----:B-1----:R-:W-:-:S13]  /*0060*/  ISETP.GE.AND P0, PT, R0, UR5, PT ;  /* 0x0000000500007c0c */ /* 0x002fda000bf06270 */
[----:B------:R-:W-:Y:S05]  /*0070*/  @P0 EXIT ;  /* 0x000000000000094d */ /* 0x000fea0003800000 */
[----:B------:R-:W0:Y:S01]  /*0080*/  LDC.64 R10, c[0x0][0x390] ;  /* 0x0000e400ff0a7b82 */ /* 0x000e220000000a00 */
[----:B------:R-:W1:Y:S01]  /*0090*/  LDCU UR4, c[0x0][0x370] ;  /* 0x00006e00ff0477ac */ /* 0x000e620008000800 */
[----:B------:R-:W2:Y:S06]  /*00a0*/  LDCU.64 UR6, c[0x0][0x358] ;  /* 0x00006b00ff0677ac */ /* 0x000eac0008000a00 */
[----:B------:R-:W3:Y:S08]  /*00b0*/  LDC.64 R12, c[0x0][0x380] ;  /* 0x0000e000ff0c7b82 */ /* 0x000ef00000000a00 */
[----:B------:R-:W4:Y:S01]  /*00c0*/  LDC.64 R8, c[0x0][0x388] ;  /* 0x0000e200ff087b82 */ /* 0x000f220000000a00 */
[----:B-1----:R-:W-:-:S07]  /*00d0*/  IMAD R15, R15, UR4, RZ ;  /* 0x000000040f0f7c24 */ /* 0x002fce000f8e02ff */
.L_x_0:
[----:B----4-:R-:W-:-:S04]  /*00e0*/  IMAD.WIDE R2, R0, 0x4, R8 ;  /* 0x0000000400027825 */ /* 0x010fc800078e0208 */
[C---:B0-----:R-:W-:Y:S02]  /*00f0*/  IMAD.WIDE R4, R0.reuse, 0x4, R10 ;  /* 0x0000000400047825 */ /* 0x041fe400078e020a */
[----:B--2---:R-:W2:Y:S04]  /*0100*/  LDG.E R2, desc[UR6][R2.64] ;  /* 0x0000000602027981 */ /* 0x004ea8000c1e1900 */
[----:B------:R-:W2:Y:S01]  /*0110*/  LDG.E R5, desc[UR6][R4.64] ;  /* 0x0000000604057981 */ /* 0x000ea2000c1e1900 */
[----:B-1-3--:R-:W-:Y:S01]  /*0120*/  IMAD.WIDE R6, R0, 0x4, R12 ;  /* 0x0000000400067825 */ /* 0x00afe200078e020c */
[----:B------:R-:W-:-:S04]  /*0130*/  IADD3 R0, PT, PT, R15, R0, RZ ;  /* 0x000000000f007210 */ /* 0x000fc80007ffe0ff */
[----:B------:R-:W-:Y:S01]  /*0140*/  ISETP.GE.AND P0, PT, R0, UR5, PT ;  /* 0x0000000500007c0c */ /* 0x000fe2000bf06270 */
[----:B--2---:R-:W-:-:S05]  /*0150*/  FADD R17, R2, R5 ;  /* 0x0000000502117221 */ /* 0x004fca0000000000 */
[----:B------:R1:W-:Y:S07]  /*0160*/  STG.E desc[UR6][R6.64], R17 ;  /* 0x0000001106007986 */ /* 0x0003ee000c101906 */
[----:B------:R-:W-:Y:S05]  /*0170*/  @!P0 BRA `(.L_x_0) ;  /* 0xfffffffc00d88947 */ /* 0x000fea000383ffff */
[----:B------:R-:W-:Y:S05]  /*0180*/  EXIT ;  /* 0x000000000000794d */ /* 0x000fea0003800000 */
.L_x_1:
[----:B------:R-:W-:-:S00]  /*0190*/  BRA `(.L_x_1) ;  /* 0xfffffffc00fc7947 */ /* 0x000fc0000383ffff */
[----:B------:R-:W-:-:S00]  /*01a0*/  NOP ;  /* 0x0000000000007918 */ /* 0x000fc00000000000 */
        /* <DEDUP_REMOVED lines=13> */
.L_x_2:


//--------------------- .nv.shared.reserved.0     --------------------------
	.section	.nv.shared.reserved.0,"aw",@nobits
	.weak		__nv_reservedSMEM_offset_0_alias
	.size		__nv_reservedSMEM_offset_0_alias, 0, 64
	.other		__nv_reservedSMEM_offset_0_alias,@"STO_CUDA_RESERVED_SHARED STV_DEFAULT"
__nv_reservedSMEM_offset_0_alias:
	.zero		0
	.zero		64


//--------------------- .nv.constant0._Z11add2_kernelPfPKfS1_i --------------------------
	.section	.nv.constant0._Z11add2_kernelPfPKfS1_i,"a",@progbits
	.sectionflags	@""
	.align	4
.nv.constant0._Z11add2_kernelPfPKfS1_i:
	.zero		924


//--------------------- SYMBOLS --------------------------

	.type		.nv.reservedSmem.offset0,@object
	.size		.nv.reservedSmem.offset0,0x4
